//
// Generated by NVIDIA NVVM Compiler
//
// Compiler Build ID: CL-36424714
// Cuda compilation tools, release 13.0, V13.0.88
// Based on NVVM 20.0.0
//

.version 9.0
.target sm_100
.address_size 64

	// .globl	_Z15mandelbrot_CUDAPciii
.global .align 1 .b8 _ZN34_INTERNAL_78bde0f3_4_k_cu_bb2f14054cuda3std3__45__cpo5beginE[1];
.global .align 1 .b8 _ZN34_INTERNAL_78bde0f3_4_k_cu_bb2f14054cuda3std3__45__cpo3endE[1];
.global .align 1 .b8 _ZN34_INTERNAL_78bde0f3_4_k_cu_bb2f14054cuda3std3__45__cpo6cbeginE[1];
.global .align 1 .b8 _ZN34_INTERNAL_78bde0f3_4_k_cu_bb2f14054cuda3std3__45__cpo4cendE[1];
.global .align 1 .b8 _ZN34_INTERNAL_78bde0f3_4_k_cu_bb2f14054cuda3std3__45__cpo6rbeginE[1];
.global .align 1 .b8 _ZN34_INTERNAL_78bde0f3_4_k_cu_bb2f14054cuda3std3__45__cpo4rendE[1];
.global .align 1 .b8 _ZN34_INTERNAL_78bde0f3_4_k_cu_bb2f14054cuda3std3__45__cpo7crbeginE[1];
.global .align 1 .b8 _ZN34_INTERNAL_78bde0f3_4_k_cu_bb2f14054cuda3std3__45__cpo5crendE[1];
.global .align 1 .b8 _ZN34_INTERNAL_78bde0f3_4_k_cu_bb2f14054cuda3std3__436_GLOBAL__N__78bde0f3_4_k_cu_bb2f14056ignoreE[1];
.global .align 1 .b8 _ZN34_INTERNAL_78bde0f3_4_k_cu_bb2f14054cuda3std3__419piecewise_constructE[1];
.global .align 1 .b8 _ZN34_INTERNAL_78bde0f3_4_k_cu_bb2f14054cuda3std3__48in_placeE[1];
.global .align 1 .b8 _ZN34_INTERNAL_78bde0f3_4_k_cu_bb2f14054cuda3std3__420unreachable_sentinelE[1];
.global .align 1 .b8 _ZN34_INTERNAL_78bde0f3_4_k_cu_bb2f14054cuda3std6ranges3__45__cpo4swapE[1];
.global .align 1 .b8 _ZN34_INTERNAL_78bde0f3_4_k_cu_bb2f14054cuda3std6ranges3__45__cpo9iter_moveE[1];
.global .align 1 .b8 _ZN34_INTERNAL_78bde0f3_4_k_cu_bb2f14054cuda3std6ranges3__45__cpo5beginE[1];
.global .align 1 .b8 _ZN34_INTERNAL_78bde0f3_4_k_cu_bb2f14054cuda3std6ranges3__45__cpo3endE[1];
.global .align 1 .b8 _ZN34_INTERNAL_78bde0f3_4_k_cu_bb2f14054cuda3std6ranges3__45__cpo6cbeginE[1];
.global .align 1 .b8 _ZN34_INTERNAL_78bde0f3_4_k_cu_bb2f14054cuda3std6ranges3__45__cpo4cendE[1];
.global .align 1 .b8 _ZN34_INTERNAL_78bde0f3_4_k_cu_bb2f14054cuda3std6ranges3__45__cpo7advanceE[1];
.global .align 1 .b8 _ZN34_INTERNAL_78bde0f3_4_k_cu_bb2f14054cuda3std6ranges3__45__cpo9iter_swapE[1];
.global .align 1 .b8 _ZN34_INTERNAL_78bde0f3_4_k_cu_bb2f14054cuda3std6ranges3__45__cpo4nextE[1];
.global .align 1 .b8 _ZN34_INTERNAL_78bde0f3_4_k_cu_bb2f14054cuda3std6ranges3__45__cpo4prevE[1];
.global .align 1 .b8 _ZN34_INTERNAL_78bde0f3_4_k_cu_bb2f14054cuda3std6ranges3__45__cpo4dataE[1];
.global .align 1 .b8 _ZN34_INTERNAL_78bde0f3_4_k_cu_bb2f14054cuda3std6ranges3__45__cpo5cdataE[1];
.global .align 1 .b8 _ZN34_INTERNAL_78bde0f3_4_k_cu_bb2f14054cuda3std6ranges3__45__cpo4sizeE[1];
.global .align 1 .b8 _ZN34_INTERNAL_78bde0f3_4_k_cu_bb2f14054cuda3std6ranges3__45__cpo5ssizeE[1];
.global .align 1 .b8 _ZN34_INTERNAL_78bde0f3_4_k_cu_bb2f14054cuda3std6ranges3__45__cpo8distanceE[1];
.global .align 1 .b8 _ZN34_INTERNAL_78bde0f3_4_k_cu_bb2f14056thrust24THRUST_300001_SM_1000_NS6system6detail10sequential3seqE[1];

.visible .entry _Z15mandelbrot_CUDAPciii(
	.param .u64 .ptr .align 1 _Z15mandelbrot_CUDAPciii_param_0,
	.param .u32 _Z15mandelbrot_CUDAPciii_param_1,
	.param .u32 _Z15mandelbrot_CUDAPciii_param_2,
	.param .u32 _Z15mandelbrot_CUDAPciii_param_3
)
{
	.reg .pred 	%p<10>;
	.reg .b16 	%rs<2>;
	.reg .b32 	%r<26>;
	.reg .b32 	%f<39>;
	.reg .b64 	%rd<5>;

	ld.param.u64 	%rd1, [_Z15mandelbrot_CUDAPciii_param_0];
	ld.param.u32 	%r4, [_Z15mandelbrot_CUDAPciii_param_1];
	ld.param.u32 	%r5, [_Z15mandelbrot_CUDAPciii_param_2];
	ld.param.u32 	%r6, [_Z15mandelbrot_CUDAPciii_param_3];
	mov.u32 	%r7, %ntid.x;
	mov.u32 	%r8, %tid.x;
	mov.u32 	%r9, %tid.y;
	mov.u32 	%r10, %ctaid.x;
	mad.lo.s32 	%r11, %r10, %r7, %r8;
	mad.lo.s32 	%r1, %r11, %r7, %r9;
	mul.lo.s32 	%r12, %r5, %r4;
	setp.ge.s32 	%p1, %r1, %r12;
	@%p1 bra 	$L__BB0_5;
	cvt.rn.f32.s32 	%f8, %r5;
	cvt.rn.f32.s32 	%f9, %r1;
	div.rn.f32 	%f10, %f9, %f8;
	cvt.rzi.s32.f32 	%r14, %f10;
	mul.lo.s32 	%r15, %r14, %r5;
	sub.s32 	%r16, %r1, %r15;
	cvt.rn.f32.s32 	%f11, %r16;
	add.f32 	%f12, %f11, %f11;
	div.rn.f32 	%f13, %f12, %f8;
	add.f32 	%f1, %f13, 0fBFC00000;
	cvt.rn.f32.s32 	%f14, %r14;
	add.f32 	%f15, %f14, %f14;
	cvt.rn.f32.s32 	%f16, %r4;
	div.rn.f32 	%f17, %f15, %f16;
	add.f32 	%f2, %f17, 0fBF800000;
	mov.b32 	%r25, 0;
$L__BB0_2:
	abs.f32 	%f18, %f37;
	abs.f32 	%f19, %f38;
	mov.b32 	%r17, %f19;
	mov.b32 	%r18, %f18;
	min.s32 	%r19, %r17, %r18;
	mov.b32 	%f20, %r19;
	max.s32 	%r20, %r18, %r17;
	mov.b32 	%f21, %r20;
	and.b32  	%r21, %r20, -33554432;
	xor.b32  	%r22, %r21, 2122317824;
	mov.b32 	%f22, %r22;
	mul.f32 	%f23, %f20, %f22;
	mul.f32 	%f24, %f21, %f22;
	mul.f32 	%f25, %f23, %f23;
	fma.rn.f32 	%f26, %f24, %f24, %f25;
	sqrt.rn.f32 	%f27, %f26;
	or.b32  	%r23, %r21, 8388608;
	mov.b32 	%f28, %r23;
	mul.f32 	%f29, %f27, %f28;
	setp.eq.f32 	%p2, %f20, 0f00000000;
	selp.f32 	%f30, %f21, %f29, %p2;
	setp.neu.f32 	%p3, %f20, 0f7F800000;
	setp.lt.f32 	%p4, %f30, 0f40000000;
	and.pred  	%p5, %p3, %p4;
	not.pred 	%p6, %p5;
	add.s32 	%r24, %r25, 1;
	setp.ge.s32 	%p7, %r24, %r6;
	selp.b32 	%r25, %r24, %r25, %p5;
	or.pred  	%p8, %p6, %p7;
	@%p8 bra 	$L__BB0_4;
	mul.f32 	%f32, %f37, %f37;
	mul.f32 	%f33, %f38, %f38;
	sub.f32 	%f34, %f32, %f33;
	mul.f32 	%f35, %f37, %f38;
	fma.rn.f32 	%f36, %f37, %f38, %f35;
	add.f32 	%f37, %f1, %f34;
	add.f32 	%f38, %f2, %f36;
	bra.uni 	$L__BB0_2;
$L__BB0_4:
	setp.eq.s32 	%p9, %r25, %r6;
	selp.b16 	%rs1, 35, 46, %p9;
	cvt.s64.s32 	%rd2, %r1;
	cvta.to.global.u64 	%rd3, %rd1;
	add.s64 	%rd4, %rd3, %rd2;
	st.global.u8 	[%rd4], %rs1;
$L__BB0_5:
	ret;

}


// ===== COMPILED SASS (sm_100) =====

	.target	sm_100

	.elftype	@"ET_EXEC"


//--------------------- .note.nv.tkinfo           --------------------------
	.section	.note.nv.tkinfo,"",@"SHT_NOTE"
	.sectionflags	@"SHF_NOTE_NV_TKINFO"
	.tkinfo
        /*0018*/ 	.word	0x00000002
        /*0030*/ 	.string	""
        /*0030*/ 	.string	"ptxas"
        /*0030*/ 	.string	"Cuda compilation tools, release 13.0, V13.0.88"
        /*0030*/ 	.string	"Build cuda_13.0.r13.0/compiler.36424714_0"
        /*0030*/ 	.string	"-arch sm_100 -m 64 "



//--------------------- .note.nv.cuinfo           --------------------------
	.section	.note.nv.cuinfo,"",@"SHT_NOTE"
	.sectionflags	@"SHF_NOTE_NV_CUINFO"
        /*0018*/ 	.short	0x0002
        /*001a*/ 	.short	0x0064
        /*001c*/ 	.short	0x0082
	.zero		2


//--------------------- .nv.info                  --------------------------
	.section	.nv.info,"",@"SHT_CUDA_INFO"
	.align	4


	//----- nvinfo : EIATTR_REGCOUNT
	.align		4
        /*0000*/ 	.byte	0x04, 0x2f
        /*0002*/ 	.short	(.L_29 - .L_28)
	.align		4
.L_28:
        /*0004*/ 	.word	index@(_Z15mandelbrot_CUDAPciii)
        /*0008*/ 	.word	0x00000014


	//----- nvinfo : EIATTR_FRAME_SIZE
	.align		4
.L_29:
        /*000c*/ 	.byte	0x04, 0x11
        /*000e*/ 	.short	(.L_31 - .L_30)
	.align		4
.L_30:
        /*0010*/ 	.word	index@($__internal_1_$__cuda_sm3x_div_rn_noftz_f32_slowpath)
        /*0014*/ 	.word	0x00000000


	//----- nvinfo : EIATTR_FRAME_SIZE
	.align		4
.L_31:
        /*0018*/ 	.byte	0x04, 0x11
        /*001a*/ 	.short	(.L_33 - .L_32)
	.align		4
.L_32:
        /*001c*/ 	.word	index@($__internal_0_$__cuda_sm20_sqrt_rn_f32_slowpath)
        /*0020*/ 	.word	0x00000000


	//----- nvinfo : EIATTR_FRAME_SIZE
	.align		4
.L_33:
        /*0024*/ 	.byte	0x04, 0x11
        /*0026*/ 	.short	(.L_35 - .L_34)
	.align		4
.L_34:
        /*0028*/ 	.word	index@(_Z15mandelbrot_CUDAPciii)
        /*002c*/ 	.word	0x00000000


	//----- nvinfo : EIATTR_MIN_STACK_SIZE
	.align		4
.L_35:
        /*0030*/ 	.byte	0x04, 0x12
        /*0032*/ 	.short	(.L_37 - .L_36)
	.align		4
.L_36:
        /*0034*/ 	.word	index@(_Z15mandelbrot_CUDAPciii)
        /*0038*/ 	.word	0x00000000
.L_37:


//--------------------- .nv.compat                --------------------------
	.section	.nv.compat,"",@"SHT_CUDA_COMPAT_INFO"
	.align	4
        /*0000*/ 	.byte	0x02, 0x09, 0x00, 0x00, 0x02, 0x02, 0x01, 0x00, 0x02, 0x05, 0x05, 0x00, 0x03, 0x07, 0x01, 0x01
        /*0010*/ 	.byte	0x02, 0x03, 0x00, 0x00, 0x02, 0x06, 0x01, 0x00, 0x04, 0x0b, 0x08, 0x00, 0x01, 0x00, 0x00, 0x00
        /*0020*/ 	.byte	0x00, 0x00, 0x00, 0x00


//--------------------- .nv.info._Z15mandelbrot_CUDAPciii --------------------------
	.section	.nv.info._Z15mandelbrot_CUDAPciii,"",@"SHT_CUDA_INFO"
	.sectionflags	@""
	.align	4


	//----- nvinfo : EIATTR_CUDA_API_VERSION
	.align		4
        /*0000*/ 	.byte	0x04, 0x37
        /*0002*/ 	.short	(.L_39 - .L_38)
.L_38:
        /*0004*/ 	.word	0x00000082


	//----- nvinfo : EIATTR_KPARAM_INFO
	.align		4
.L_39:
        /*0008*/ 	.byte	0x04, 0x17
        /*000a*/ 	.short	(.L_41 - .L_40)
.L_40:
        /*000c*/ 	.word	0x00000000
        /*0010*/ 	.short	0x0003
        /*0012*/ 	.short	0x0010
        /*0014*/ 	.byte	0x00, 0xf0, 0x11, 0x00


	//----- nvinfo : EIATTR_KPARAM_INFO
	.align		4
.L_41:
        /*0018*/ 	.byte	0x04, 0x17
        /*001a*/ 	.short	(.L_43 - .L_42)
.L_42:
        /*001c*/ 	.word	0x00000000
        /*0020*/ 	.short	0x0002
        /*0022*/ 	.short	0x000c
        /*0024*/ 	.byte	0x00, 0xf0, 0x11, 0x00


	//----- nvinfo : EIATTR_KPARAM_INFO
	.align		4
.L_43:
        /*0028*/ 	.byte	0x04, 0x17
        /*002a*/ 	.short	(.L_45 - .L_44)
.L_44:
        /*002c*/ 	.word	0x00000000
        /*0030*/ 	.short	0x0001
        /*0032*/ 	.short	0x0008
        /*0034*/ 	.byte	0x00, 0xf0, 0x11, 0x00


	//----- nvinfo : EIATTR_KPARAM_INFO
	.align		4
.L_45:
        /*0038*/ 	.byte	0x04, 0x17
        /*003a*/ 	.short	(.L_47 - .L_46)
.L_46:
        /*003c*/ 	.word	0x00000000
        /*0040*/ 	.short	0x0000
        /*0042*/ 	.short	0x0000
        /*0044*/ 	.byte	0x00, 0xf5, 0x21, 0x00


	//----- nvinfo : EIATTR_SPARSE_MMA_MASK
	.align		4
.L_47:
        /*0048*/ 	.byte	0x03, 0x50
        /*004a*/ 	.short	0x0000


	//----- nvinfo : EIATTR_MAXREG_COUNT
	.align		4
        /*004c*/ 	.byte	0x03, 0x1b
        /*004e*/ 	.short	0x00ff


	//----- nvinfo : EIATTR_MERCURY_ISA_VERSION
	.align		4
        /*0050*/ 	.byte	0x03, 0x5f
        /*0052*/ 	.short	0x0101


	//----- nvinfo : EIATTR_VRC_CTA_INIT_COUNT
	.align		4
        /*0054*/ 	.byte	0x02, 0x4a
	.zero		1
	.zero		1


	//----- nvinfo : EIATTR_EXIT_INSTR_OFFSETS
	.align		4
        /*0058*/ 	.byte	0x04, 0x1c
        /*005a*/ 	.short	(.L_49 - .L_48)


	//   ....[0]....
.L_48:
        /*005c*/ 	.word	0x000000a0


	//   ....[1]....
        /*0060*/ 	.word	0x00000710


	//----- nvinfo : EIATTR_CRS_STACK_SIZE
	.align		4
.L_49:
        /*0064*/ 	.byte	0x04, 0x1e
        /*0066*/ 	.short	(.L_51 - .L_50)
.L_50:
        /*0068*/ 	.word	0x00000000


	//----- nvinfo : EIATTR_CBANK_PARAM_SIZE
	.align		4
.L_51:
        /*006c*/ 	.byte	0x03, 0x19
        /*006e*/ 	.short	0x0014


	//----- nvinfo : EIATTR_PARAM_CBANK
	.align		4
        /*0070*/ 	.byte	0x04, 0x0a
        /*0072*/ 	.short	(.L_53 - .L_52)
	.align		4
.L_52:
        /*0074*/ 	.word	index@(.nv.constant0._Z15mandelbrot_CUDAPciii)
        /*0078*/ 	.short	0x0380
        /*007a*/ 	.short	0x0014


	//----- nvinfo : EIATTR_SW_WAR
	.align		4
.L_53:
        /*007c*/ 	.byte	0x04, 0x36
        /*007e*/ 	.short	(.L_55 - .L_54)
.L_54:
        /*0080*/ 	.word	0x00000008
.L_55:


//--------------------- .nv.callgraph             --------------------------
	.section	.nv.callgraph,"",@"SHT_CUDA_CALLGRAPH"
	.align	4
	.sectionentsize	8
	.align		4
        /*0000*/ 	.word	0x00000000
	.align		4
        /*0004*/ 	.word	0xffffffff
	.align		4
        /*0008*/ 	.word	0x00000000
	.align		4
        /*000c*/ 	.word	0xfffffffe
	.align		4
        /*0010*/ 	.word	0x00000000
	.align		4
        /*0014*/ 	.word	0xfffffffd
	.align		4
        /*0018*/ 	.word	0x00000000
	.align		4
        /*001c*/ 	.word	0xfffffffc


//--------------------- .nv.constant4             --------------------------
	.section	.nv.constant4,"a",@progbits
	.align	8
	.align		8
.nv.constant4:
        /*0000*/ 	.dword	_ZN34_INTERNAL_78bde0f3_4_k_cu_bb2f14054cuda3std3__45__cpo5beginE
	.align		8
        /*0008*/ 	.dword	_ZN34_INTERNAL_78bde0f3_4_k_cu_bb2f14054cuda3std3__45__cpo3endE
	.align		8
        /*0010*/ 	.dword	_ZN34_INTERNAL_78bde0f3_4_k_cu_bb2f14054cuda3std3__45__cpo6cbeginE
	.align		8
        /*0018*/ 	.dword	_ZN34_INTERNAL_78bde0f3_4_k_cu_bb2f14054cuda3std3__45__cpo4cendE
	.align		8
        /*0020*/ 	.dword	_ZN34_INTERNAL_78bde0f3_4_k_cu_bb2f14054cuda3std3__45__cpo6rbeginE
	.align		8
        /*0028*/ 	.dword	_ZN34_INTERNAL_78bde0f3_4_k_cu_bb2f14054cuda3std3__45__cpo4rendE
	.align		8
        /*0030*/ 	.dword	_ZN34_INTERNAL_78bde0f3_4_k_cu_bb2f14054cuda3std3__45__cpo7crbeginE
	.align		8
        /*0038*/ 	.dword	_ZN34_INTERNAL_78bde0f3_4_k_cu_bb2f14054cuda3std3__45__cpo5crendE
	.align		8
        /*0040*/ 	.dword	_ZN34_INTERNAL_78bde0f3_4_k_cu_bb2f14054cuda3std3__436_GLOBAL__N__78bde0f3_4_k_cu_bb2f14056ignoreE
	.align		8
        /*0048*/ 	.dword	_ZN34_INTERNAL_78bde0f3_4_k_cu_bb2f14054cuda3std3__419piecewise_constructE
	.align		8
        /*0050*/ 	.dword	_ZN34_INTERNAL_78bde0f3_4_k_cu_bb2f14054cuda3std3__48in_placeE
	.align		8
        /*0058*/ 	.dword	_ZN34_INTERNAL_78bde0f3_4_k_cu_bb2f14054cuda3std3__420unreachable_sentinelE
	.align		8
        /*0060*/ 	.dword	_ZN34_INTERNAL_78bde0f3_4_k_cu_bb2f14054cuda3std6ranges3__45__cpo4swapE
	.align		8
        /*0068*/ 	.dword	_ZN34_INTERNAL_78bde0f3_4_k_cu_bb2f14054cuda3std6ranges3__45__cpo9iter_moveE
	.align		8
        /*0070*/ 	.dword	_ZN34_INTERNAL_78bde0f3_4_k_cu_bb2f14054cuda3std6ranges3__45__cpo5beginE
	.align		8
        /*0078*/ 	.dword	_ZN34_INTERNAL_78bde0f3_4_k_cu_bb2f14054cuda3std6ranges3__45__cpo3endE
	.align		8
        /*0080*/ 	.dword	_ZN34_INTERNAL_78bde0f3_4_k_cu_bb2f14054cuda3std6ranges3__45__cpo6cbeginE
	.align		8
        /*0088*/ 	.dword	_ZN34_INTERNAL_78bde0f3_4_k_cu_bb2f14054cuda3std6ranges3__45__cpo4cendE
	.align		8
        /*0090*/ 	.dword	_ZN34_INTERNAL_78bde0f3_4_k_cu_bb2f14054cuda3std6ranges3__45__cpo7advanceE
	.align		8
        /*0098*/ 	.dword	_ZN34_INTERNAL_78bde0f3_4_k_cu_bb2f14054cuda3std6ranges3__45__cpo9iter_swapE
	.align		8
        /*00a0*/ 	.dword	_ZN34_INTERNAL_78bde0f3_4_k_cu_bb2f14054cuda3std6ranges3__45__cpo4nextE
	.align		8
        /*00a8*/ 	.dword	_ZN34_INTERNAL_78bde0f3_4_k_cu_bb2f14054cuda3std6ranges3__45__cpo4prevE
	.align		8
        /*00b0*/ 	.dword	_ZN34_INTERNAL_78bde0f3_4_k_cu_bb2f14054cuda3std6ranges3__45__cpo4dataE
	.align		8
        /*00b8*/ 	.dword	_ZN34_INTERNAL_78bde0f3_4_k_cu_bb2f14054cuda3std6ranges3__45__cpo5cdataE
	.align		8
        /*00c0*/ 	.dword	_ZN34_INTERNAL_78bde0f3_4_k_cu_bb2f14054cuda3std6ranges3__45__cpo4sizeE
	.align		8
        /*00c8*/ 	.dword	_ZN34_INTERNAL_78bde0f3_4_k_cu_bb2f14054cuda3std6ranges3__45__cpo5ssizeE
	.align		8
        /*00d0*/ 	.dword	_ZN34_INTERNAL_78bde0f3_4_k_cu_bb2f14054cuda3std6ranges3__45__cpo8distanceE
	.align		8
        /*00d8*/ 	.dword	_ZN34_INTERNAL_78bde0f3_4_k_cu_bb2f14056thrust24THRUST_300001_SM_1000_NS6system6detail10sequential3seqE


//--------------------- .text._Z15mandelbrot_CUDAPciii --------------------------
	.section	.text._Z15mandelbrot_CUDAPciii,"ax",@progbits
	.align	128
        .global         _Z15mandelbrot_CUDAPciii
        .type           _Z15mandelbrot_CUDAPciii,@function
        .size           _Z15mandelbrot_CUDAPciii,(.L_x_25 - _Z15mandelbrot_CUDAPciii)
        .other          _Z15mandelbrot_CUDAPciii,@"STO_CUDA_ENTRY STV_DEFAULT"
_Z15mandelbrot_CUDAPciii:
.text._Z15mandelbrot_CUDAPciii:
[----:B------:R-:W-:Y:S01]  /*0000*/  LDC R1, c[0x0][0x37c] ;  /* 0x0000df00ff017b82 */ /* 0x000fe20000000800 */
[----:B------:R-:W0:Y:S01]  /*0010*/  S2R R2, SR_TID.X ;  /* 0x0000000000027919 */ /* 0x000e220000002100 */
[----:B------:R-:W0:Y:S01]  /*0020*/  LDCU UR6, c[0x0][0x360] ;  /* 0x00006c00ff0677ac */ /* 0x000e220008000800 */
[----:B------:R-:W0:Y:S01]  /*0030*/  S2R R5, SR_CTAID.X ;  /* 0x0000000000057919 */ /* 0x000e220000002500 */
[----:B------:R-:W1:Y:S01]  /*0040*/  LDCU.64 UR4, c[0x0][0x388] ;  /* 0x00007100ff0477ac */ /* 0x000e620008000a00 */
[----:B------:R-:W2:Y:S01]  /*0050*/  S2R R3, SR_TID.Y ;  /* 0x0000000000037919 */ /* 0x000ea20000002200 */
[----:B-1----:R-:W-:Y:S01]  /*0060*/  UIMAD UR4, UR5, UR4, URZ ;  /* 0x00000004050472a4 */ /* 0x002fe2000f8e02ff */
[----:B0-----:R-:W-:-:S04]  /*0070*/  IMAD R2, R5, UR6, R2 ;  /* 0x0000000605027c24 */ /* 0x001fc8000f8e0202 */
[----:B--2---:R-:W-:-:S05]  /*0080*/  IMAD R2, R2, UR6, R3 ;  /* 0x0000000602027c24 */ /* 0x004fca000f8e0203 */
[----:B------:R-:W-:-:S13]  /*0090*/  ISETP.GE.AND P0, PT, R2, UR4, PT ;  /* 0x0000000402007c0c */ /* 0x000fda000bf06270 */
[----:B------:R-:W-:Y:S05]  /*00a0*/  @P0 EXIT ;  /* 0x000000000000094d */ /* 0x000fea0003800000 */
[----:B------:R-:W-:Y:S01]  /*00b0*/  I2FP.F32.S32 R3, UR5 ;  /* 0x0000000500037c45 */ /* 0x000fe20008201400 */
[----:B------:R-:W-:Y:S01]  /*00c0*/  BSSY.RECONVERGENT B0, `(.L_x_0) ;  /* 0x000000d000007945 */ /* 0x000fe20003800200 */
[----:B------:R-:W-:Y:S02]  /*00d0*/  I2FP.F32.S32 R0, R2 ;  /* 0x0000000200007245 */ /* 0x000fe40000201400 */
[----:B------:R-:W0:Y:S08]  /*00e0*/  MUFU.RCP R4, R3 ;  /* 0x0000000300047308 */ /* 0x000e300000001000 */
[----:B------:R-:W1:Y:S01]  /*00f0*/  FCHK P0, R0, R3 ;  /* 0x0000000300007302 */ /* 0x000e620000000000 */
[----:B0-----:R-:W-:-:S04]  /*0100*/  FFMA R5, -R3, R4, 1 ;  /* 0x3f80000003057423 */ /* 0x001fc80000000104 */
[----:B------:R-:W-:-:S04]  /*0110*/  FFMA R5, R4, R5, R4 ;  /* 0x0000000504057223 */ /* 0x000fc80000000004 */
[----:B------:R-:W-:-:S04]  /*0120*/  FFMA R4, R0, R5, RZ ;  /* 0x0000000500047223 */ /* 0x000fc800000000ff */
[----:B------:R-:W-:-:S04]  /*0130*/  FFMA R6, -R3, R4, R0 ;  /* 0x0000000403067223 */ /* 0x000fc80000000100 */
[----:B------:R-:W-:Y:S01]  /*0140*/  FFMA R4, R5, R6, R4 ;  /* 0x0000000605047223 */ /* 0x000fe20000000004 */
[----:B-1----:R-:W-:Y:S06]  /*0150*/  @!P0 BRA `(.L_x_1) ;  /* 0x00000000000c8947 */ /* 0x002fec0003800000 */
[----:B------:R-:W-:-:S07]  /*0160*/  MOV R6, 0x180 ;  /* 0x0000018000067802 */ /* 0x000fce0000000f00 */
[----:B------:R-:W-:Y:S05]  /*0170*/  CALL.REL.NOINC `($__internal_1_$__cuda_sm3x_div_rn_noftz_f32_slowpath) ;  /* 0x0000000400c87944 */ /* 0x000fea0003c00000 */
[----:B------:R-:W-:-:S07]  /*0180*/  IMAD.MOV.U32 R4, RZ, RZ, R5 ;  /* 0x000000ffff047224 */ /* 0x000fce00078e0005 */
.L_x_1:
[----:B------:R-:W-:Y:S05]  /*0190*/  BSYNC.RECONVERGENT B0 ;  /* 0x0000000000007941 */ /* 0x000fea0003800200 */
.L_x_0:
[----:B------:R-:W0:Y:S01]  /*01a0*/  F2I.TRUNC.NTZ R4, R4 ;  /* 0x0000000400047305 */ /* 0x000e22000020f100 */
[----:B------:R-:W1:Y:S01]  /*01b0*/  LDCU UR4, c[0x0][0x38c] ;  /* 0x00007180ff0477ac */ /* 0x000e620008000800 */
[----:B------:R-:W-:Y:S06]  /*01c0*/  BSSY.RECONVERGENT B0, `(.L_x_2) ;  /* 0x0000010000007945 */ /* 0x000fec0003800200 */
[----:B------:R-:W2:Y:S01]  /*01d0*/  MUFU.RCP R6, R3 ;  /* 0x0000000300067308 */ /* 0x000ea20000001000 */
[----:B0-----:R-:W-:-:S04]  /*01e0*/  IMAD.MOV R5, RZ, RZ, -R4 ;  /* 0x000000ffff057224 */ /* 0x001fc800078e0a04 */
[----:B-1----:R-:W-:-:S05]  /*01f0*/  IMAD R0, R5, UR4, R2 ;  /* 0x0000000405007c24 */ /* 0x002fca000f8e0202 */
[----:B------:R-:W-:Y:S01]  /*0200*/  I2FP.F32.S32 R0, R0 ;  /* 0x0000000000007245 */ /* 0x000fe20000201400 */
[----:B--2---:R-:W-:-:S04]  /*0210*/  FFMA R5, -R3, R6, 1 ;  /* 0x3f80000003057423 */ /* 0x004fc80000000106 */
[----:B------:R-:W-:Y:S01]  /*0220*/  FADD R8, R0, R0 ;  /* 0x0000000000087221 */ /* 0x000fe20000000000 */
[----:B------:R-:W-:-:S03]  /*0230*/  FFMA R0, R6, R5, R6 ;  /* 0x0000000506007223 */ /* 0x000fc60000000006 */
[----:B------:R-:W0:Y:S01]  /*0240*/  FCHK P0, R8, R3 ;  /* 0x0000000308007302 */ /* 0x000e220000000000 */
[----:B------:R-:W-:-:S04]  /*0250*/  FFMA R5, R0, R8, RZ ;  /* 0x0000000800057223 */ /* 0x000fc800000000ff */
[----:B------:R-:W-:-:S04]  /*0260*/  FFMA R6, -R3, R5, R8 ;  /* 0x0000000503067223 */ /* 0x000fc80000000108 */
[----:B------:R-:W-:Y:S01]  /*0270*/  FFMA R5, R0, R6, R5 ;  /* 0x0000000600057223 */ /* 0x000fe20000000005 */
[----:B0-----:R-:W-:Y:S06]  /*0280*/  @!P0 BRA `(.L_x_3) ;  /* 0x00000000000c8947 */ /* 0x001fec0003800000 */
[----:B------:R-:W-:Y:S01]  /*0290*/  IMAD.MOV.U32 R0, RZ, RZ, R8 ;  /* 0x000000ffff007224 */ /* 0x000fe200078e0008 */
[----:B------:R-:W-:-:S07]  /*02a0*/  MOV R6, 0x2c0 ;  /* 0x000002c000067802 */ /* 0x000fce0000000f00 */
[----:B------:R-:W-:Y:S05]  /*02b0*/  CALL.REL.NOINC `($__internal_1_$__cuda_sm3x_div_rn_noftz_f32_slowpath) ;  /* 0x0000000400787944 */ /* 0x000fea0003c00000 */
.L_x_3:
[----:B------:R-:W-:Y:S05]  /*02c0*/  BSYNC.RECONVERGENT B0 ;  /* 0x0000000000007941 */ /* 0x000fea0003800200 */
.L_x_2:
[----:B------:R-:W0:Y:S01]  /*02d0*/  LDCU UR4, c[0x0][0x388] ;  /* 0x00007100ff0477ac */ /* 0x000e220008000800 */
[----:B------:R-:W-:Y:S01]  /*02e0*/  I2FP.F32.S32 R0, R4 ;  /* 0x0000000400007245 */ /* 0x000fe20000201400 */
[----:B------:R-:W-:Y:S01]  /*02f0*/  BSSY.RECONVERGENT B0, `(.L_x_4) ;  /* 0x000000e000007945 */ /* 0x000fe20003800200 */
[----:B------:R-:W-:-:S03]  /*0300*/  FADD R4, R5, -1.5 ;  /* 0xbfc0000005047421 */ /* 0x000fc60000000000 */
[----:B------:R-:W-:Y:S01]  /*0310*/  FADD R0, R0, R0 ;  /* 0x0000000000007221 */ /* 0x000fe20000000000 */
[----:B0-----:R-:W-:-:S04]  /*0320*/  I2FP.F32.S32 R3, UR4 ;  /* 0x0000000400037c45 */ /* 0x001fc80008201400 */
        /* <DEDUP_REMOVED lines=10> */
.L_x_5:
[----:B------:R-:W-:Y:S05]  /*03d0*/  BSYNC.RECONVERGENT B0 ;  /* 0x0000000000007941 */ /* 0x000fea0003800200 */
.L_x_4:
[----:B------:R-:W0:Y:S01]  /*03e0*/  LDC R3, c[0x0][0x390] ;  /* 0x0000e400ff037b82 */ /* 0x000e220000000800 */
[----:B------:R-:W-:Y:S01]  /*03f0*/  HFMA2 R6, -RZ, RZ, 0, 0 ;  /* 0x00000000ff067431 */ /* 0x000fe200000001ff */
[----:B------:R-:W-:Y:S01]  /*0400*/  BSSY.RECONVERGENT B0, `(.L_x_6) ;  /* 0x0000029000007945 */ /* 0x000fe20003800200 */
[----:B------:R-:W-:Y:S01]  /*0410*/  FADD R5, R5, -1 ;  /* 0xbf80000005057421 */ /* 0x000fe20000000000 */
[----:B------:R-:W1:Y:S06]  /*0420*/  LDCU.64 UR4, c[0x0][0x358] ;  /* 0x00006b00ff0477ac */ /* 0x000e6c0008000a00 */
.L_x_10:
[----:B------:R-:W-:Y:S01]  /*0430*/  FADD R9, |R7|, -RZ ;  /* 0x800000ff07097221 */ /* 0x000fe20000000200 */
[----:B------:R-:W-:Y:S01]  /*0440*/  FADD R0, |R8|, -RZ ;  /* 0x800000ff08007221 */ /* 0x000fe20000000200 */
[----:B------:R-:W-:Y:S04]  /*0450*/  BSSY.RECONVERGENT B1, `(.L_x_7) ;  /* 0x0000014000017945 */ /* 0x000fe80003800200 */
[CC--:B------:R-:W-:Y:S02]  /*0460*/  VIMNMX R10, PT, PT, R9.reuse, R0.reuse, !PT ;  /* 0x00000000090a7248 */ /* 0x0c0fe40007fe0100 */
[----:B------:R-:W-:Y:S02]  /*0470*/  VIMNMX R9, PT, PT, R9, R0, PT ;  /* 0x0000000009097248 */ /* 0x000fe40003fe0100 */
[----:B------:R-:W-:-:S04]  /*0480*/  LOP3.LUT R11, R10, 0xfe000000, RZ, 0xc0, !PT ;  /* 0xfe0000000a0b7812 */ /* 0x000fc800078ec0ff */
[----:B------:R-:W-:-:S05]  /*0490*/  LOP3.LUT R0, R11, 0x7e800000, RZ, 0x3c, !PT ;  /* 0x7e8000000b007812 */ /* 0x000fca00078e3cff */
[-C--:B------:R-:W-:Y:S01]  /*04a0*/  FMUL R12, R9, R0.reuse ;  /* 0x00000000090c7220 */ /* 0x080fe20000400000 */
[----:B------:R-:W-:-:S03]  /*04b0*/  FMUL R0, R10, R0 ;  /* 0x000000000a007220 */ /* 0x000fc60000400000 */
[----:B------:R-:W-:-:S04]  /*04c0*/  FMUL R13, R12, R12 ;  /* 0x0000000c0c0d7220 */ /* 0x000fc80000400000 */
[----:B------:R-:W-:-:S04]  /*04d0*/  FFMA R13, R0, R0, R13 ;  /* 0x00000000000d7223 */ /* 0x000fc8000000000d */
[----:B------:R-:W-:Y:S01]  /*04e0*/  VIADD R0, R13, 0xf3000000 ;  /* 0xf30000000d007836 */ /* 0x000fe20000000000 */
[----:B------:R2:W3:Y:S04]  /*04f0*/  MUFU.RSQ R12, R13 ;  /* 0x0000000d000c7308 */ /* 0x0004e80000001400 */
[----:B------:R-:W-:-:S13]  /*0500*/  ISETP.GT.U32.AND P0, PT, R0, 0x727fffff, PT ;  /* 0x727fffff0000780c */ /* 0x000fda0003f04070 */
[----:B--23--:R-:W-:Y:S05]  /*0510*/  @!P0 BRA `(.L_x_8) ;  /* 0x00000000000c8947 */ /* 0x00cfea0003800000 */
[----:B------:R-:W-:-:S07]  /*0520*/  MOV R17, 0x540 ;  /* 0x0000054000117802 */ /* 0x000fce0000000f00 */
[----:B01----:R-:W-:Y:S05]  /*0530*/  CALL.REL.NOINC `($__internal_0_$__cuda_sm20_sqrt_rn_f32_slowpath) ;  /* 0x0000000000787944 */ /* 0x003fea0003c00000 */
[----:B------:R-:W-:Y:S05]  /*0540*/  BRA `(.L_x_9) ;  /* 0x0000000000107947 */ /* 0x000fea0003800000 */
.L_x_8:
[----:B------:R-:W-:Y:S01]  /*0550*/  FMUL.FTZ R0, R13, R12 ;  /* 0x0000000c0d007220 */ /* 0x000fe20000410000 */
[----:B------:R-:W-:-:S03]  /*0560*/  FMUL.FTZ R12, R12, 0.5 ;  /* 0x3f0000000c0c7820 */ /* 0x000fc60000410000 */
[----:B------:R-:W-:-:S04]  /*0570*/  FFMA R13, -R0, R0, R13 ;  /* 0x00000000000d7223 */ /* 0x000fc8000000010d */
[----:B------:R-:W-:-:S07]  /*0580*/  FFMA R0, R13, R12, R0 ;  /* 0x0000000c0d007223 */ /* 0x000fce0000000000 */
.L_x_9:
[----:B-1----:R-:W-:Y:S05]  /*0590*/  BSYNC.RECONVERGENT B1 ;  /* 0x0000000000017941 */ /* 0x002fea0003800200 */
.L_x_7:
[----:B------:R-:W-:Y:S02]  /*05a0*/  FSETP.NEU.AND P0, PT, R9, RZ, PT ;  /* 0x000000ff0900720b */ /* 0x000fe40003f0d000 */
[----:B------:R-:W-:-:S11]  /*05b0*/  LOP3.LUT R11, R11, 0x800000, RZ, 0xfc, !PT ;  /* 0x008000000b0b7812 */ /* 0x000fd600078efcff */
[----:B------:R-:W-:Y:S01]  /*05c0*/  @P0 FMUL R10, R11, R0 ;  /* 0x000000000b0a0220 */ /* 0x000fe20000400000 */
[----:B------:R-:W-:-:S04]  /*05d0*/  VIADD R0, R6, 0x1 ;  /* 0x0000000106007836 */ /* 0x000fc80000000000 */
[----:B------:R-:W-:-:S04]  /*05e0*/  FSETP.GEU.AND P0, PT, R10, 2, PT ;  /* 0x400000000a00780b */ /* 0x000fc80003f0e000 */
[----:B------:R-:W-:-:S04]  /*05f0*/  FSETP.NEU.AND P0, PT, R9, +INF , !P0 ;  /* 0x7f8000000900780b */ /* 0x000fc8000470d000 */
[C---:B0-----:R-:W-:Y:S02]  /*0600*/  ISETP.GE.OR P1, PT, R0.reuse, R3, !P0 ;  /* 0x000000030000720c */ /* 0x041fe40004726670 */
[----:B------:R-:W-:-:S11]  /*0610*/  SEL R6, R0, R6, P0 ;  /* 0x0000000600067207 */ /* 0x000fd60000000000 */
[-C--:B------:R-:W-:Y:S01]  /*0620*/  @!P1 FMUL R10, R8, R8.reuse ;  /* 0x00000008080a9220 */ /* 0x080fe20000400000 */
[----:B------:R-:W-:-:S03]  /*0630*/  @!P1 FMUL R11, R7, R8 ;  /* 0x00000008070b9220 */ /* 0x000fc60000400000 */
[C---:B------:R-:W-:Y:S01]  /*0640*/  @!P1 FFMA R9, R7.reuse, R7, -R10 ;  /* 0x0000000707099223 */ /* 0x040fe2000000080a */
[----:B------:R-:W-:-:S03]  /*0650*/  @!P1 FFMA R10, R7, R8, R11 ;  /* 0x00000008070a9223 */ /* 0x000fc6000000000b */
[----:B------:R-:W-:Y:S01]  /*0660*/  @!P1 FADD R7, R4, R9 ;  /* 0x0000000904079221 */ /* 0x000fe20000000000 */
[----:B------:R-:W-:Y:S01]  /*0670*/  @!P1 FADD R8, R5, R10 ;  /* 0x0000000a05089221 */ /* 0x000fe20000000000 */
[----:B------:R-:W-:Y:S06]  /*0680*/  @!P1 BRA `(.L_x_10) ;  /* 0xfffffffc00689947 */ /* 0x000fec000383ffff */
[----:B------:R-:W-:Y:S05]  /*0690*/  BSYNC.RECONVERGENT B0 ;  /* 0x0000000000007941 */ /* 0x000fea0003800200 */
.L_x_6:
[----:B------:R-:W0:Y:S01]  /*06a0*/  LDCU.64 UR6, c[0x0][0x380] ;  /* 0x00007000ff0677ac */ /* 0x000e220008000a00 */
[----:B------:R-:W-:Y:S02]  /*06b0*/  ISETP.NE.AND P0, PT, R6, R3, PT ;  /* 0x000000030600720c */ /* 0x000fe40003f05270 */
[----:B------:R-:W-:-:S04]  /*06c0*/  MOV R3, 0x23 ;  /* 0x0000002300037802 */ /* 0x000fc80000000f00 */
[----:B------:R-:W-:Y:S02]  /*06d0*/  SEL R3, R3, 0x2e, !P0 ;  /* 0x0000002e03037807 */ /* 0x000fe40004000000 */
[----:B0-----:R-:W-:-:S04]  /*06e0*/  IADD3 R4, P1, PT, R2, UR6, RZ ;  /* 0x0000000602047c10 */ /* 0x001fc8000ff3e0ff */
[----:B------:R-:W-:-:S05]  /*06f0*/  LEA.HI.X.SX32 R5, R2, UR7, 0x1, P1 ;  /* 0x0000000702057c11 */ /* 0x000fca00088f0eff */
[----:B------:R-:W-:Y:S01]  /*0700*/  STG.E.U8 desc[UR4][R4.64], R3 ;  /* 0x0000000304007986 */ /* 0x000fe2000c101104 */
[----:B------:R-:W-:Y:S05]  /*0710*/  EXIT ;  /* 0x000000000000794d */ /* 0x000fea0003800000 */
        .weak           $__internal_0_$__cuda_sm20_sqrt_rn_f32_slowpath
        .type           $__internal_0_$__cuda_sm20_sqrt_rn_f32_slowpath,@function
        .size           $__internal_0_$__cuda_sm20_sqrt_rn_f32_slowpath,($__internal_1_$__cuda_sm3x_div_rn_noftz_f32_slowpath - $__internal_0_$__cuda_sm20_sqrt_rn_f32_slowpath)
$__internal_0_$__cuda_sm20_sqrt_rn_f32_slowpath:
[----:B------:R-:W-:-:S13]  /*0720*/  LOP3.LUT P0, RZ, R13, 0x7fffffff, RZ, 0xc0, !PT ;  /* 0x7fffffff0dff7812 */ /* 0x000fda000780c0ff */
[----:B------:R-:W-:Y:S01]  /*0730*/  @!P0 IMAD.MOV.U32 R12, RZ, RZ, R13 ;  /* 0x000000ffff0c8224 */ /* 0x000fe200078e000d */
[----:B------:R-:W-:Y:S06]  /*0740*/  @!P0 BRA `(.L_x_11) ;  /* 0x0000000000448947 */ /* 0x000fec0003800000 */
[----:B------:R-:W-:Y:S01]  /*0750*/  FSETP.GEU.FTZ.AND P0, PT, R13, RZ, PT ;  /* 0x000000ff0d00720b */ /* 0x000fe20003f1e000 */
[----:B------:R-:W-:-:S12]  /*0760*/  IMAD.MOV.U32 R0, RZ, RZ, R13 ;  /* 0x000000ffff007224 */ /* 0x000fd800078e000d */
[----:B------:R-:W-:Y:S01]  /*0770*/  @!P0 MOV R12, 0x7fffffff ;  /* 0x7fffffff000c8802 */ /* 0x000fe20000000f00 */
[----:B------:R-:W-:Y:S06]  /*0780*/  @!P0 BRA `(.L_x_11) ;  /* 0x0000000000348947 */ /* 0x000fec0003800000 */
[----:B------:R-:W-:-:S13]  /*0790*/  FSETP.GTU.FTZ.AND P0, PT, |R0|, +INF , PT ;  /* 0x7f8000000000780b */ /* 0x000fda0003f1c200 */
[----:B------:R-:W-:Y:S01]  /*07a0*/  @P0 FADD.FTZ R12, R0, 1 ;  /* 0x3f800000000c0421 */ /* 0x000fe20000010000 */
[----:B------:R-:W-:Y:S06]  /*07b0*/  @P0 BRA `(.L_x_11) ;  /* 0x0000000000280947 */ /* 0x000fec0003800000 */
[----:B------:R-:W-:-:S13]  /*07c0*/  FSETP.NEU.FTZ.AND P0, PT, |R0|, +INF , PT ;  /* 0x7f8000000000780b */ /* 0x000fda0003f1d200 */
[----:B------:R-:W-:-:S04]  /*07d0*/  @P0 FFMA R13, R0, 1.84467440737095516160e+19, RZ ;  /* 0x5f800000000d0823 */ /* 0x000fc800000000ff */
[----:B------:R-:W0:Y:S02]  /*07e0*/  @P0 MUFU.RSQ R12, R13 ;  /* 0x0000000d000c0308 */ /* 0x000e240000001400 */
[----:B0-----:R-:W-:Y:S01]  /*07f0*/  @P0 FMUL.FTZ R14, R13, R12 ;  /* 0x0000000c0d0e0220 */ /* 0x001fe20000410000 */
[----:B------:R-:W-:Y:S01]  /*0800*/  @P0 FMUL.FTZ R16, R12, 0.5 ;  /* 0x3f0000000c100820 */ /* 0x000fe20000410000 */
[----:B------:R-:W-:Y:S02]  /*0810*/  @!P0 IMAD.MOV.U32 R12, RZ, RZ, R0 ;  /* 0x000000ffff0c8224 */ /* 0x000fe400078e0000 */
[----:B------:R-:W-:-:S04]  /*0820*/  @P0 FADD.FTZ R15, -R14, -RZ ;  /* 0x800000ff0e0f0221 */ /* 0x000fc80000010100 */
[----:B------:R-:W-:-:S04]  /*0830*/  @P0 FFMA R15, R14, R15, R13 ;  /* 0x0000000f0e0f0223 */ /* 0x000fc8000000000d */
[----:B------:R-:W-:-:S04]  /*0840*/  @P0 FFMA R15, R15, R16, R14 ;  /* 0x000000100f0f0223 */ /* 0x000fc8000000000e */
[----:B------:R-:W-:-:S07]  /*0850*/  @P0 FMUL.FTZ R12, R15, 2.3283064365386962891e-10 ;  /* 0x2f8000000f0c0820 */ /* 0x000fce0000410000 */
.L_x_11:
[----:B------:R-:W-:Y:S01]  /*0860*/  IMAD.MOV.U32 R0, RZ, RZ, R12 ;  /* 0x000000ffff007224 */ /* 0x000fe200078e000c */
[----:B------:R-:W-:Y:S01]  /*0870*/  MOV R12, R17 ;  /* 0x00000011000c7202 */ /* 0x000fe20000000f00 */
[----:B------:R-:W-:-:S04]  /*0880*/  IMAD.MOV.U32 R13, RZ, RZ, 0x0 ;  /* 0x00000000ff0d7424 */ /* 0x000fc800078e00ff */
[----:B------:R-:W-:Y:S05]  /*0890*/  RET.REL.NODEC R12 `(_Z15mandelbrot_CUDAPciii) ;  /* 0xfffffff40cd87950 */ /* 0x000fea0003c3ffff */
        .weak           $__internal_1_$__cuda_sm3x_div_rn_noftz_f32_slowpath
        .type           $__internal_1_$__cuda_sm3x_div_rn_noftz_f32_slowpath,@function
        .size           $__internal_1_$__cuda_sm3x_div_rn_noftz_f32_slowpath,(.L_x_25 - $__internal_1_$__cuda_sm3x_div_rn_noftz_f32_slowpath)
$__internal_1_$__cuda_sm3x_div_rn_noftz_f32_slowpath:
[--C-:B------:R-:W-:Y:S01]  /*08a0*/  SHF.R.U32.HI R7, RZ, 0x17, R3.reuse ;  /* 0x00000017ff077819 */ /* 0x100fe20000011603 */
[----:B------:R-:W-:Y:S01]  /*08b0*/  BSSY.RECONVERGENT B1, `(.L_x_12) ;  /* 0x0000063000017945 */ /* 0x000fe20003800200 */
[----:B------:R-:W-:Y:S02]  /*08c0*/  SHF.R.U32.HI R5, RZ, 0x17, R0 ;  /* 0x00000017ff057819 */ /* 0x000fe40000011600 */
[----:B------:R-:W-:Y:S02]  /*08d0*/  LOP3.LUT R12, R7, 0xff, RZ, 0xc0, !PT ;  /* 0x000000ff070c7812 */ /* 0x000fe400078ec0ff */
[----:B------:R-:W-:Y:S01]  /*08e0*/  LOP3.LUT R10, R5, 0xff, RZ, 0xc0, !PT ;  /* 0x000000ff050a7812 */ /* 0x000fe200078ec0ff */
[----:B------:R-:W-:Y:S02]  /*08f0*/  IMAD.MOV.U32 R5, RZ, RZ, R3 ;  /* 0x000000ffff057224 */ /* 0x000fe400078e0003 */
[----:B------:R-:W-:Y:S01]  /*0900*/  VIADD R9, R12, 0xffffffff ;  /* 0xffffffff0c097836 */ /* 0x000fe20000000000 */
[----:B------:R-:W-:-:S04]  /*0910*/  IADD3 R8, PT, PT, R10, -0x1, RZ ;  /* 0xffffffff0a087810 */ /* 0x000fc80007ffe0ff */
[----:B------:R-:W-:-:S04]  /*0920*/  ISETP.GT.U32.AND P0, PT, R9, 0xfd, PT ;  /* 0x000000fd0900780c */ /* 0x000fc80003f04070 */
[----:B------:R-:W-:-:S13]  /*0930*/  ISETP.GT.U32.OR P0, PT, R8, 0xfd, P0 ;  /* 0x000000fd0800780c */ /* 0x000fda0000704470 */
[----:B------:R-:W-:Y:S01]  /*0940*/  @!P0 IMAD.MOV.U32 R7, RZ, RZ, RZ ;  /* 0x000000ffff078224 */ /* 0x000fe200078e00ff */
[----:B------:R-:W-:Y:S06]  /*0950*/  @!P0 BRA `(.L_x_13) ;  /* 0x00000000005c8947 */ /* 0x000fec0003800000 */
[----:B------:R-:W-:Y:S02]  /*0960*/  FSETP.GTU.FTZ.AND P0, PT, |R0|, +INF , PT ;  /* 0x7f8000000000780b */ /* 0x000fe40003f1c200 */
[----:B------:R-:W-:-:S04]  /*0970*/  FSETP.GTU.FTZ.AND P1, PT, |R3|, +INF , PT ;  /* 0x7f8000000300780b */ /* 0x000fc80003f3c200 */
[----:B------:R-:W-:-:S13]  /*0980*/  PLOP3.LUT P0, PT, P0, P1, PT, 0xf8, 0x8f ;  /* 0x00000000008f781c */ /* 0x000fda0000703f70 */
[----:B------:R-:W-:Y:S05]  /*0990*/  @P0 BRA `(.L_x_14) ;  /* 0x00000004004c0947 */ /* 0x000fea0003800000 */
[----:B------:R-:W-:-:S13]  /*09a0*/  LOP3.LUT P0, RZ, R5, 0x7fffffff, R0, 0xc8, !PT ;  /* 0x7fffffff05ff7812 */ /* 0x000fda000780c800 */
[----:B------:R-:W-:Y:S05]  /*09b0*/  @!P0 BRA `(.L_x_15) ;  /* 0x00000004003c8947 */ /* 0x000fea0003800000 */
[C---:B------:R-:W-:Y:S02]  /*09c0*/  FSETP.NEU.FTZ.AND P2, PT, |R0|.reuse, +INF , PT ;  /* 0x7f8000000000780b */ /* 0x040fe40003f5d200 */
[----:B------:R-:W-:Y:S02]  /*09d0*/  FSETP.NEU.FTZ.AND P1, PT, |R3|, +INF , PT ;  /* 0x7f8000000300780b */ /* 0x000fe40003f3d200 */
[----:B------:R-:W-:-:S11]  /*09e0*/  FSETP.NEU.FTZ.AND P0, PT, |R0|, +INF , PT ;  /* 0x7f8000000000780b */ /* 0x000fd60003f1d200 */
[----:B------:R-:W-:Y:S05]  /*09f0*/  @!P1 BRA !P2, `(.L_x_15) ;  /* 0x00000004002c9947 */ /* 0x000fea0005000000 */
[----:B------:R-:W-:-:S04]  /*0a00*/  LOP3.LUT P2, RZ, R0, 0x7fffffff, RZ, 0xc0, !PT ;  /* 0x7fffffff00ff7812 */ /* 0x000fc8000784c0ff */
[----:B------:R-:W-:-:S13]  /*0a10*/  PLOP3.LUT P1, PT, P1, P2, PT, 0x2f, 0xf2 ;  /* 0x0000000000f2781c */ /* 0x000fda0000f24577 */
[----:B------:R-:W-:Y:S05]  /*0a20*/  @P1 BRA `(.L_x_16) ;  /* 0x0000000400181947 */ /* 0x000fea0003800000 */
[----:B------:R-:W-:-:S04]  /*0a30*/  LOP3.LUT P1, RZ, R5, 0x7fffffff, RZ, 0xc0, !PT ;  /* 0x7fffffff05ff7812 */ /* 0x000fc8000782c0ff */
[----:B------:R-:W-:-:S13]  /*0a40*/  PLOP3.LUT P0, PT, P0, P1, PT, 0x2f, 0xf2 ;  /* 0x0000000000f2781c */ /* 0x000fda0000702577 */
[----:B------:R-:W-:Y:S05]  /*0a50*/  @P0 BRA `(.L_x_17) ;  /* 0x0000000400000947 */ /* 0x000fea0003800000 */
[----:B------:R-:W-:Y:S02]  /*0a60*/  ISETP.GE.AND P0, PT, R8, RZ, PT ;  /* 0x000000ff0800720c */ /* 0x000fe40003f06270 */
[----:B------:R-:W-:-:S11]  /*0a70*/  ISETP.GE.AND P1, PT, R9, RZ, PT ;  /* 0x000000ff0900720c */ /* 0x000fd60003f26270 */
[----:B------:R-:W-:Y:S01]  /*0a80*/  @P0 MOV R7, RZ ;  /* 0x000000ff00070202 */ /* 0x000fe20000000f00 */
[----:B------:R-:W-:Y:S02]  /*0a90*/  @!P0 IMAD.MOV.U32 R7, RZ, RZ, -0x40 ;  /* 0xffffffc0ff078424 */ /* 0x000fe400078e00ff */
[----:B------:R-:W-:Y:S01]  /*0aa0*/  @!P0 FFMA R0, R0, 1.84467440737095516160e+19, RZ ;  /* 0x5f80000000008823 */ /* 0x000fe200000000ff */
[----:B------:R-:W-:Y:S01]  /*0ab0*/  @!P1 FFMA R5, R3, 1.84467440737095516160e+19, RZ ;  /* 0x5f80000003059823 */ /* 0x000fe200000000ff */
[----:B------:R-:W-:-:S07]  /*0ac0*/  @!P1 VIADD R7, R7, 0x40 ;  /* 0x0000004007079836 */ /* 0x000fce0000000000 */
.L_x_13:
[----:B------:R-:W-:Y:S01]  /*0ad0*/  LEA R8, R12, 0xc0800000, 0x17 ;  /* 0xc08000000c087811 */ /* 0x000fe200078eb8ff */
[----:B------:R-:W-:Y:S03]  /*0ae0*/  BSSY.RECONVERGENT B2, `(.L_x_18) ;  /* 0x0000036000027945 */ /* 0x000fe60003800200 */
[----:B------:R-:W-:Y:S01]  /*0af0*/  IADD3 R8, PT, PT, -R8, R5, RZ ;  /* 0x0000000508087210 */ /* 0x000fe20007ffe1ff */
[----:B------:R-:W-:-:S03]  /*0b00*/  VIADD R5, R10, 0xffffff81 ;  /* 0xffffff810a057836 */ /* 0x000fc60000000000 */
[----:B------:R0:W1:Y:S01]  /*0b10*/  MUFU.RCP R9, R8 ;  /* 0x0000000800097308 */ /* 0x0000620000001000 */
[----:B------:R-:W-:Y:S01]  /*0b20*/  FADD.FTZ R11, -R8, -RZ ;  /* 0x800000ff080b7221 */ /* 0x000fe20000010100 */
[C---:B------:R-:W-:Y:S01]  /*0b30*/  IMAD R0, R5.reuse, -0x800000, R0 ;  /* 0xff80000005007824 */ /* 0x040fe200078e0200 */
[----:B0-----:R-:W-:-:S05]  /*0b40*/  IADD3 R8, PT, PT, R5, 0x7f, -R12 ;  /* 0x0000007f05087810 */ /* 0x001fca0007ffe80c */
[----:B------:R-:W-:Y:S02]  /*0b50*/  IMAD.IADD R8, R8, 0x1, R7 ;  /* 0x0000000108087824 */ /* 0x000fe400078e0207 */
[----:B-1----:R-:W-:-:S04]  /*0b60*/  FFMA R10, R9, R11, 1 ;  /* 0x3f800000090a7423 */ /* 0x002fc8000000000b */
[----:B------:R-:W-:-:S04]  /*0b70*/  FFMA R14, R9, R10, R9 ;  /* 0x0000000a090e7223 */ /* 0x000fc80000000009 */
[----:B------:R-:W-:-:S04]  /*0b80*/  FFMA R9, R0, R14, RZ ;  /* 0x0000000e00097223 */ /* 0x000fc800000000ff */
[----:B------:R-:W-:-:S04]  /*0b90*/  FFMA R10, R11, R9, R0 ;  /* 0x000000090b0a7223 */ /* 0x000fc80000000000 */
[----:B------:R-:W-:-:S04]  /*0ba0*/  FFMA R9, R14, R10, R9 ;  /* 0x0000000a0e097223 */ /* 0x000fc80000000009 */
[----:B------:R-:W-:-:S04]  /*0bb0*/  FFMA R10, R11, R9, R0 ;  /* 0x000000090b0a7223 */ /* 0x000fc80000000000 */
[----:B------:R-:W-:-:S05]  /*0bc0*/  FFMA R0, R14, R10, R9 ;  /* 0x0000000a0e007223 */ /* 0x000fca0000000009 */
[----:B------:R-:W-:-:S04]  /*0bd0*/  SHF.R.U32.HI R5, RZ, 0x17, R0 ;  /* 0x00000017ff057819 */ /* 0x000fc80000011600 */
[----:B------:R-:W-:-:S04]  /*0be0*/  LOP3.LUT R5, R5, 0xff, RZ, 0xc0, !PT ;  /* 0x000000ff05057812 */ /* 0x000fc800078ec0ff */
[----:B------:R-:W-:-:S05]  /*0bf0*/  IADD3 R11, PT, PT, R5, R8, RZ ;  /* 0x00000008050b7210 */ /* 0x000fca0007ffe0ff */
[----:B------:R-:W-:-:S05]  /*0c00*/  VIADD R5, R11, 0xffffffff ;  /* 0xffffffff0b057836 */ /* 0x000fca0000000000 */
[----:B------:R-:W-:-:S13]  /*0c10*/  ISETP.GE.U32.AND P0, PT, R5, 0xfe, PT ;  /* 0x000000fe0500780c */ /* 0x000fda0003f06070 */
[----:B------:R-:W-:Y:S05]  /*0c20*/  @!P0 BRA `(.L_x_19) ;  /* 0x0000000000808947 */ /* 0x000fea0003800000 */
[----:B------:R-:W-:-:S13]  /*0c30*/  ISETP.GT.AND P0, PT, R11, 0xfe, PT ;  /* 0x000000fe0b00780c */ /* 0x000fda0003f04270 */
[----:B------:R-:W-:Y:S05]  /*0c40*/  @P0 BRA `(.L_x_20) ;  /* 0x00000000006c0947 */ /* 0x000fea0003800000 */
[----:B------:R-:W-:-:S13]  /*0c50*/  ISETP.GE.AND P0, PT, R11, 0x1, PT ;  /* 0x000000010b00780c */ /* 0x000fda0003f06270 */
[----:B------:R-:W-:Y:S05]  /*0c60*/  @P0 BRA `(.L_x_21) ;  /* 0x0000000000740947 */ /* 0x000fea0003800000 */
[----:B------:R-:W-:Y:S02]  /*0c70*/  ISETP.GE.AND P0, PT, R11, -0x18, PT ;  /* 0xffffffe80b00780c */ /* 0x000fe40003f06270 */
[----:B------:R-:W-:-:S11]  /*0c80*/  LOP3.LUT R0, R0, 0x80000000, RZ, 0xc0, !PT ;  /* 0x8000000000007812 */ /* 0x000fd600078ec0ff */
[----:B------:R-:W-:Y:S05]  /*0c90*/  @!P0 BRA `(.L_x_21) ;  /* 0x0000000000688947 */ /* 0x000fea0003800000 */
[CCC-:B------:R-:W-:Y:S01]  /*0ca0*/  FFMA.RZ R5, R14.reuse, R10.reuse, R9.reuse ;  /* 0x0000000a0e057223 */ /* 0x1c0fe2000000c009 */
[CCC-:B------:R-:W-:Y:S01]  /*0cb0*/  FFMA.RM R8, R14.reuse, R10.reuse, R9.reuse ;  /* 0x0000000a0e087223 */ /* 0x1c0fe20000004009 */
[C---:B------:R-:W-:Y:S02]  /*0cc0*/  ISETP.NE.AND P2, PT, R11.reuse, RZ, PT ;  /* 0x000000ff0b00720c */ /* 0x040fe40003f45270 */
[----:B------:R-:W-:Y:S02]  /*0cd0*/  ISETP.NE.AND P1, PT, R11, RZ, PT ;  /* 0x000000ff0b00720c */ /* 0x000fe40003f25270 */
[----:B------:R-:W-:Y:S01]  /*0ce0*/  LOP3.LUT R7, R5, 0x7fffff, RZ, 0xc0, !PT ;  /* 0x007fffff05077812 */ /* 0x000fe200078ec0ff */
[----:B------:R-:W-:Y:S01]  /*0cf0*/  FFMA.RP R5, R14, R10, R9 ;  /* 0x0000000a0e057223 */ /* 0x000fe20000008009 */
[C---:B------:R-:W-:Y:S01]  /*0d00*/  VIADD R10, R11.reuse, 0x20 ;  /* 0x000000200b0a7836 */ /* 0x040fe20000000000 */
[----:B------:R-:W-:Y:S02]  /*0d10*/  IADD3 R9, PT, PT, -R11, RZ, RZ ;  /* 0x000000ff0b097210 */ /* 0x000fe40007ffe1ff */
[----:B------:R-:W-:-:S02]  /*0d20*/  LOP3.LUT R7, R7, 0x800000, RZ, 0xfc, !PT ;  /* 0x0080000007077812 */ /* 0x000fc400078efcff */
[----:B------:R-:W-:Y:S02]  /*0d30*/  FSETP.NEU.FTZ.AND P0, PT, R5, R8, PT ;  /* 0x000000080500720b */ /* 0x000fe40003f1d000 */
[----:B------:R-:W-:Y:S02]  /*0d40*/  SHF.L.U32 R10, R7, R10, RZ ;  /* 0x0000000a070a7219 */ /* 0x000fe400000006ff */
[----:B------:R-:W-:Y:S02]  /*0d50*/  SEL R8, R9, RZ, P2 ;  /* 0x000000ff09087207 */ /* 0x000fe40001000000 */
[----:B------:R-:W-:Y:S02]  /*0d60*/  ISETP.NE.AND P1, PT, R10, RZ, P1 ;  /* 0x000000ff0a00720c */ /* 0x000fe40000f25270 */
[----:B------:R-:W-:Y:S02]  /*0d70*/  SHF.R.U32.HI R8, RZ, R8, R7 ;  /* 0x00000008ff087219 */ /* 0x000fe40000011607 */
[----:B------:R-:W-:-:S02]  /*0d80*/  PLOP3.LUT P0, PT, P0, P1, PT, 0xf8, 0x8f ;  /* 0x00000000008f781c */ /* 0x000fc40000703f70 */
[----:B------:R-:W-:Y:S02]  /*0d90*/  SHF.R.U32.HI R10, RZ, 0x1, R8 ;  /* 0x00000001ff0a7819 */ /* 0x000fe40000011608 */
[----:B------:R-:W-:-:S04]  /*0da0*/  SEL R5, RZ, 0x1, !P0 ;  /* 0x00000001ff057807 */ /* 0x000fc80004000000 */
[----:B------:R-:W-:-:S04]  /*0db0*/  LOP3.LUT R5, R5, 0x1, R10, 0xf8, !PT ;  /* 0x0000000105057812 */ /* 0x000fc800078ef80a */
[----:B------:R-:W-:-:S05]  /*0dc0*/  LOP3.LUT R5, R5, R8, RZ, 0xc0, !PT ;  /* 0x0000000805057212 */ /* 0x000fca00078ec0ff */
[----:B------:R-:W-:-:S05]  /*0dd0*/  IMAD.IADD R5, R10, 0x1, R5 ;  /* 0x000000010a057824 */ /* 0x000fca00078e0205 */
[----:B------:R-:W-:Y:S01]  /*0de0*/  LOP3.LUT R0, R5, R0, RZ, 0xfc, !PT ;  /* 0x0000000005007212 */ /* 0x000fe200078efcff */
[----:B------:R-:W-:Y:S06]  /*0df0*/  BRA `(.L_x_21) ;  /* 0x0000000000107947 */ /* 0x000fec0003800000 */
.L_x_20:
[----:B------:R-:W-:-:S04]  /*0e00*/  LOP3.LUT R0, R0, 0x80000000, RZ, 0xc0, !PT ;  /* 0x8000000000007812 */ /* 0x000fc800078ec0ff */
[----:B------:R-:W-:Y:S01]  /*0e10*/  LOP3.LUT R0, R0, 0x7f800000, RZ, 0xfc, !PT ;  /* 0x7f80000000007812 */ /* 0x000fe200078efcff */
[----:B------:R-:W-:Y:S06]  /*0e20*/  BRA `(.L_x_21) ;  /* 0x0000000000047947 */ /* 0x000fec0003800000 */
.L_x_19:
[----:B------:R-:W-:-:S07]  /*0e30*/  IMAD R0, R8, 0x800000, R0 ;  /* 0x0080000008007824 */ /* 0x000fce00078e0200 */
.L_x_21:
[----:B------:R-:W-:Y:S05]  /*0e40*/  BSYNC.RECONVERGENT B2 ;  /* 0x0000000000027941 */ /* 0x000fea0003800200 */
.L_x_18:
[----:B------:R-:W-:Y:S05]  /*0e50*/  BRA `(.L_x_22) ;  /* 0x0000000000207947 */ /* 0x000fea0003800000 */
.L_x_17:
[----:B------:R-:W-:-:S04]  /*0e60*/  LOP3.LUT R0, R5, 0x80000000, R0, 0x48, !PT ;  /* 0x8000000005007812 */ /* 0x000fc800078e4800 */
[----:B------:R-:W-:Y:S01]  /*0e70*/  LOP3.LUT R0, R0, 0x7f800000, RZ, 0xfc, !PT ;  /* 0x7f80000000007812 */ /* 0x000fe200078efcff */
[----:B------:R-:W-:Y:S06]  /*0e80*/  BRA `(.L_x_22) ;  /* 0x0000000000147947 */ /* 0x000fec0003800000 */
.L_x_16:
[----:B------:R-:W-:Y:S01]  /*0e90*/  LOP3.LUT R0, R5, 0x80000000, R0, 0x48, !PT ;  /* 0x8000000005007812 */ /* 0x000fe200078e4800 */
[----:B------:R-:W-:Y:S06]  /*0ea0*/  BRA `(.L_x_22) ;  /* 0x00000000000c7947 */ /* 0x000fec0003800000 */
.L_x_15:
[----:B------:R-:W0:Y:S01]  /*0eb0*/  MUFU.RSQ R0, -QNAN ;  /* 0xffc0000000007908 */ /* 0x000e220000001400 */
[----:B------:R-:W-:Y:S05]  /*0ec0*/  BRA `(.L_x_22) ;  /* 0x0000000000047947 */ /* 0x000fea0003800000 */
.L_x_14:
[----:B------:R-:W-:-:S07]  /*0ed0*/  FADD.FTZ R0, R0, R3 ;  /* 0x0000000300007221 */ /* 0x000fce0000010000 */
.L_x_22:
[----:B------:R-:W-:Y:S05]  /*0ee0*/  BSYNC.RECONVERGENT B1 ;  /* 0x0000000000017941 */ /* 0x000fea0003800200 */
.L_x_12:
[----:B------:R-:W-:Y:S01]  /*0ef0*/  IMAD.MOV.U32 R7, RZ, RZ, 0x0 ;  /* 0x00000000ff077424 */ /* 0x000fe200078e00ff */
[----:B0-----:R-:W-:-:S03]  /*0f00*/  MOV R5, R0 ;  /* 0x0000000000057202 */ /* 0x001fc60000000f00 */
[----:B------:R-:W-:Y:S05]  /*0f10*/  RET.REL.NODEC R6 `(_Z15mandelbrot_CUDAPciii) ;  /* 0xfffffff006387950 */ /* 0x000fea0003c3ffff */
.L_x_23:
[----:B------:R-:W-:-:S00]  /*0f20*/  BRA `(.L_x_23) ;  /* 0xfffffffc00fc7947 */ /* 0x000fc0000383ffff */
[----:B------:R-:W-:-:S00]  /*0f30*/  NOP ;  /* 0x0000000000007918 */ /* 0x000fc00000000000 */
        /* <DEDUP_REMOVED lines=12> */
.L_x_25:


//--------------------- .nv.shared.reserved.0     --------------------------
	.section	.nv.shared.reserved.0,"aw",@nobits
	.weak		__nv_reservedSMEM_offset_0_alias
	.size		__nv_reservedSMEM_offset_0_alias, 0, 64
	.other		__nv_reservedSMEM_offset_0_alias,@"STO_CUDA_RESERVED_SHARED STV_DEFAULT"
__nv_reservedSMEM_offset_0_alias:
	.zero		0
	.zero		64


//--------------------- .nv.global                --------------------------
	.section	.nv.global,"aw",@nobits
.nv.global:
	.type		_ZN34_INTERNAL_78bde0f3_4_k_cu_bb2f14054cuda3std3__48in_placeE,@object
	.size		_ZN34_INTERNAL_78bde0f3_4_k_cu_bb2f14054cuda3std3__48in_placeE,(_ZN34_INTERNAL_78bde0f3_4_k_cu_bb2f14054cuda3std6ranges3__45__cpo8distanceE - _ZN34_INTERNAL_78bde0f3_4_k_cu_bb2f14054cuda3std3__48in_placeE)
_ZN34_INTERNAL_78bde0f3_4_k_cu_bb2f14054cuda3std3__48in_placeE:
	.zero		1
	.type		_ZN34_INTERNAL_78bde0f3_4_k_cu_bb2f14054cuda3std6ranges3__45__cpo8distanceE,@object
	.size		_ZN34_INTERNAL_78bde0f3_4_k_cu_bb2f14054cuda3std6ranges3__45__cpo8distanceE,(_ZN34_INTERNAL_78bde0f3_4_k_cu_bb2f14054cuda3std3__45__cpo6cbeginE - _ZN34_INTERNAL_78bde0f3_4_k_cu_bb2f14054cuda3std6ranges3__45__cpo8distanceE)
_ZN34_INTERNAL_78bde0f3_4_k_cu_bb2f14054cuda3std6ranges3__45__cpo8distanceE:
	.zero		1
	.type		_ZN34_INTERNAL_78bde0f3_4_k_cu_bb2f14054cuda3std3__45__cpo6cbeginE,@object
	.size		_ZN34_INTERNAL_78bde0f3_4_k_cu_bb2f14054cuda3std3__45__cpo6cbeginE,(_ZN34_INTERNAL_78bde0f3_4_k_cu_bb2f14054cuda3std6ranges3__45__cpo7advanceE - _ZN34_INTERNAL_78bde0f3_4_k_cu_bb2f14054cuda3std3__45__cpo6cbeginE)
_ZN34_INTERNAL_78bde0f3_4_k_cu_bb2f14054cuda3std3__45__cpo6cbeginE:
	.zero		1
	.type		_ZN34_INTERNAL_78bde0f3_4_k_cu_bb2f14054cuda3std6ranges3__45__cpo7advanceE,@object
	.size		_ZN34_INTERNAL_78bde0f3_4_k_cu_bb2f14054cuda3std6ranges3__45__cpo7advanceE,(_ZN34_INTERNAL_78bde0f3_4_k_cu_bb2f14054cuda3std3__45__cpo7crbeginE - _ZN34_INTERNAL_78bde0f3_4_k_cu_bb2f14054cuda3std6ranges3__45__cpo7advanceE)
_ZN34_INTERNAL_78bde0f3_4_k_cu_bb2f14054cuda3std6ranges3__45__cpo7advanceE:
	.zero		1
	.type		_ZN34_INTERNAL_78bde0f3_4_k_cu_bb2f14054cuda3std3__45__cpo7crbeginE,@object
	.size		_ZN34_INTERNAL_78bde0f3_4_k_cu_bb2f14054cuda3std3__45__cpo7crbeginE,(_ZN34_INTERNAL_78bde0f3_4_k_cu_bb2f14054cuda3std6ranges3__45__cpo4dataE - _ZN34_INTERNAL_78bde0f3_4_k_cu_bb2f14054cuda3std3__45__cpo7crbeginE)
_ZN34_INTERNAL_78bde0f3_4_k_cu_bb2f14054cuda3std3__45__cpo7crbeginE:
	.zero		1
	.type		_ZN34_INTERNAL_78bde0f3_4_k_cu_bb2f14054cuda3std6ranges3__45__cpo4dataE,@object
	.size		_ZN34_INTERNAL_78bde0f3_4_k_cu_bb2f14054cuda3std6ranges3__45__cpo4dataE,(_ZN34_INTERNAL_78bde0f3_4_k_cu_bb2f14054cuda3std6ranges3__45__cpo5beginE - _ZN34_INTERNAL_78bde0f3_4_k_cu_bb2f14054cuda3std6ranges3__45__cpo4dataE)
_ZN34_INTERNAL_78bde0f3_4_k_cu_bb2f14054cuda3std6ranges3__45__cpo4dataE:
	.zero		1
	.type		_ZN34_INTERNAL_78bde0f3_4_k_cu_bb2f14054cuda3std6ranges3__45__cpo5beginE,@object
	.size		_ZN34_INTERNAL_78bde0f3_4_k_cu_bb2f14054cuda3std6ranges3__45__cpo5beginE,(_ZN34_INTERNAL_78bde0f3_4_k_cu_bb2f14054cuda3std3__436_GLOBAL__N__78bde0f3_4_k_cu_bb2f14056ignoreE - _ZN34_INTERNAL_78bde0f3_4_k_cu_bb2f14054cuda3std6ranges3__45__cpo5beginE)
_ZN34_INTERNAL_78bde0f3_4_k_cu_bb2f14054cuda3std6ranges3__45__cpo5beginE:
	.zero		1
	.type		_ZN34_INTERNAL_78bde0f3_4_k_cu_bb2f14054cuda3std3__436_GLOBAL__N__78bde0f3_4_k_cu_bb2f14056ignoreE,@object
	.size		_ZN34_INTERNAL_78bde0f3_4_k_cu_bb2f14054cuda3std3__436_GLOBAL__N__78bde0f3_4_k_cu_bb2f14056ignoreE,(_ZN34_INTERNAL_78bde0f3_4_k_cu_bb2f14054cuda3std6ranges3__45__cpo4sizeE - _ZN34_INTERNAL_78bde0f3_4_k_cu_bb2f14054cuda3std3__436_GLOBAL__N__78bde0f3_4_k_cu_bb2f14056ignoreE)
_ZN34_INTERNAL_78bde0f3_4_k_cu_bb2f14054cuda3std3__436_GLOBAL__N__78bde0f3_4_k_cu_bb2f14056ignoreE:
	.zero		1
	.type		_ZN34_INTERNAL_78bde0f3_4_k_cu_bb2f14054cuda3std6ranges3__45__cpo4sizeE,@object
	.size		_ZN34_INTERNAL_78bde0f3_4_k_cu_bb2f14054cuda3std6ranges3__45__cpo4sizeE,(_ZN34_INTERNAL_78bde0f3_4_k_cu_bb2f14054cuda3std3__45__cpo5beginE - _ZN34_INTERNAL_78bde0f3_4_k_cu_bb2f14054cuda3std6ranges3__45__cpo4sizeE)
_ZN34_INTERNAL_78bde0f3_4_k_cu_bb2f14054cuda3std6ranges3__45__cpo4sizeE:
	.zero		1
	.type		_ZN34_INTERNAL_78bde0f3_4_k_cu_bb2f14054cuda3std3__45__cpo5beginE,@object
	.size		_ZN34_INTERNAL_78bde0f3_4_k_cu_bb2f14054cuda3std3__45__cpo5beginE,(_ZN34_INTERNAL_78bde0f3_4_k_cu_bb2f14054cuda3std6ranges3__45__cpo6cbeginE - _ZN34_INTERNAL_78bde0f3_4_k_cu_bb2f14054cuda3std3__45__cpo5beginE)
_ZN34_INTERNAL_78bde0f3_4_k_cu_bb2f14054cuda3std3__45__cpo5beginE:
	.zero		1
	.type		_ZN34_INTERNAL_78bde0f3_4_k_cu_bb2f14054cuda3std6ranges3__45__cpo6cbeginE,@object
	.size		_ZN34_INTERNAL_78bde0f3_4_k_cu_bb2f14054cuda3std6ranges3__45__cpo6cbeginE,(_ZN34_INTERNAL_78bde0f3_4_k_cu_bb2f14054cuda3std3__45__cpo6rbeginE - _ZN34_INTERNAL_78bde0f3_4_k_cu_bb2f14054cuda3std6ranges3__45__cpo6cbeginE)
_ZN34_INTERNAL_78bde0f3_4_k_cu_bb2f14054cuda3std6ranges3__45__cpo6cbeginE:
	.zero		1
	.type		_ZN34_INTERNAL_78bde0f3_4_k_cu_bb2f14054cuda3std3__45__cpo6rbeginE,@object
	.size		_ZN34_INTERNAL_78bde0f3_4_k_cu_bb2f14054cuda3std3__45__cpo6rbeginE,(_ZN34_INTERNAL_78bde0f3_4_k_cu_bb2f14054cuda3std6ranges3__45__cpo4nextE - _ZN34_INTERNAL_78bde0f3_4_k_cu_bb2f14054cuda3std3__45__cpo6rbeginE)
_ZN34_INTERNAL_78bde0f3_4_k_cu_bb2f14054cuda3std3__45__cpo6rbeginE:
	.zero		1
	.type		_ZN34_INTERNAL_78bde0f3_4_k_cu_bb2f14054cuda3std6ranges3__45__cpo4nextE,@object
	.size		_ZN34_INTERNAL_78bde0f3_4_k_cu_bb2f14054cuda3std6ranges3__45__cpo4nextE,(_ZN34_INTERNAL_78bde0f3_4_k_cu_bb2f14054cuda3std6ranges3__45__cpo4swapE - _ZN34_INTERNAL_78bde0f3_4_k_cu_bb2f14054cuda3std6ranges3__45__cpo4nextE)
_ZN34_INTERNAL_78bde0f3_4_k_cu_bb2f14054cuda3std6ranges3__45__cpo4nextE:
	.zero		1
	.type		_ZN34_INTERNAL_78bde0f3_4_k_cu_bb2f14054cuda3std6ranges3__45__cpo4swapE,@object
	.size		_ZN34_INTERNAL_78bde0f3_4_k_cu_bb2f14054cuda3std6ranges3__45__cpo4swapE,(_ZN34_INTERNAL_78bde0f3_4_k_cu_bb2f14054cuda3std3__420unreachable_sentinelE - _ZN34_INTERNAL_78bde0f3_4_k_cu_bb2f14054cuda3std6ranges3__45__cpo4swapE)
_ZN34_INTERNAL_78bde0f3_4_k_cu_bb2f14054cuda3std6ranges3__45__cpo4swapE:
	.zero		1
	.type		_ZN34_INTERNAL_78bde0f3_4_k_cu_bb2f14054cuda3std3__420unreachable_sentinelE,@object
	.size		_ZN34_INTERNAL_78bde0f3_4_k_cu_bb2f14054cuda3std3__420unreachable_sentinelE,(_ZN34_INTERNAL_78bde0f3_4_k_cu_bb2f14056thrust24THRUST_300001_SM_1000_NS6system6detail10sequential3seqE - _ZN34_INTERNAL_78bde0f3_4_k_cu_bb2f14054cuda3std3__420unreachable_sentinelE)
_ZN34_INTERNAL_78bde0f3_4_k_cu_bb2f14054cuda3std3__420unreachable_sentinelE:
	.zero		1
	.type		_ZN34_INTERNAL_78bde0f3_4_k_cu_bb2f14056thrust24THRUST_300001_SM_1000_NS6system6detail10sequential3seqE,@object
	.size		_ZN34_INTERNAL_78bde0f3_4_k_cu_bb2f14056thrust24THRUST_300001_SM_1000_NS6system6detail10sequential3seqE,(_ZN34_INTERNAL_78bde0f3_4_k_cu_bb2f14054cuda3std3__45__cpo4cendE - _ZN34_INTERNAL_78bde0f3_4_k_cu_bb2f14056thrust24THRUST_300001_SM_1000_NS6system6detail10sequential3seqE)
_ZN34_INTERNAL_78bde0f3_4_k_cu_bb2f14056thrust24THRUST_300001_SM_1000_NS6system6detail10sequential3seqE:
	.zero		1
	.type		_ZN34_INTERNAL_78bde0f3_4_k_cu_bb2f14054cuda3std3__45__cpo4cendE,@object
	.size		_ZN34_INTERNAL_78bde0f3_4_k_cu_bb2f14054cuda3std3__45__cpo4cendE,(_ZN34_INTERNAL_78bde0f3_4_k_cu_bb2f14054cuda3std6ranges3__45__cpo9iter_swapE - _ZN34_INTERNAL_78bde0f3_4_k_cu_bb2f14054cuda3std3__45__cpo4cendE)
_ZN34_INTERNAL_78bde0f3_4_k_cu_bb2f14054cuda3std3__45__cpo4cendE:
	.zero		1
	.type		_ZN34_INTERNAL_78bde0f3_4_k_cu_bb2f14054cuda3std6ranges3__45__cpo9iter_swapE,@object
	.size		_ZN34_INTERNAL_78bde0f3_4_k_cu_bb2f14054cuda3std6ranges3__45__cpo9iter_swapE,(_ZN34_INTERNAL_78bde0f3_4_k_cu_bb2f14054cuda3std3__45__cpo5crendE - _ZN34_INTERNAL_78bde0f3_4_k_cu_bb2f14054cuda3std6ranges3__45__cpo9iter_swapE)
_ZN34_INTERNAL_78bde0f3_4_k_cu_bb2f14054cuda3std6ranges3__45__cpo9iter_swapE:
	.zero		1
	.type		_ZN34_INTERNAL_78bde0f3_4_k_cu_bb2f14054cuda3std3__45__cpo5crendE,@object
	.size		_ZN34_INTERNAL_78bde0f3_4_k_cu_bb2f14054cuda3std3__45__cpo5crendE,(_ZN34_INTERNAL_78bde0f3_4_k_cu_bb2f14054cuda3std6ranges3__45__cpo5cdataE - _ZN34_INTERNAL_78bde0f3_4_k_cu_bb2f14054cuda3std3__45__cpo5crendE)
_ZN34_INTERNAL_78bde0f3_4_k_cu_bb2f14054cuda3std3__45__cpo5crendE:
	.zero		1
	.type		_ZN34_INTERNAL_78bde0f3_4_k_cu_bb2f14054cuda3std6ranges3__45__cpo5cdataE,@object
	.size		_ZN34_INTERNAL_78bde0f3_4_k_cu_bb2f14054cuda3std6ranges3__45__cpo5cdataE,(_ZN34_INTERNAL_78bde0f3_4_k_cu_bb2f14054cuda3std6ranges3__45__cpo3endE - _ZN34_INTERNAL_78bde0f3_4_k_cu_bb2f14054cuda3std6ranges3__45__cpo5cdataE)
_ZN34_INTERNAL_78bde0f3_4_k_cu_bb2f14054cuda3std6ranges3__45__cpo5cdataE:
	.zero		1
	.type		_ZN34_INTERNAL_78bde0f3_4_k_cu_bb2f14054cuda3std6ranges3__45__cpo3endE,@object
	.size		_ZN34_INTERNAL_78bde0f3_4_k_cu_bb2f14054cuda3std6ranges3__45__cpo3endE,(_ZN34_INTERNAL_78bde0f3_4_k_cu_bb2f14054cuda3std3__419piecewise_constructE - _ZN34_INTERNAL_78bde0f3_4_k_cu_bb2f14054cuda3std6ranges3__45__cpo3endE)
_ZN34_INTERNAL_78bde0f3_4_k_cu_bb2f14054cuda3std6ranges3__45__cpo3endE:
	.zero		1
	.type		_ZN34_INTERNAL_78bde0f3_4_k_cu_bb2f14054cuda3std3__419piecewise_constructE,@object
	.size		_ZN34_INTERNAL_78bde0f3_4_k_cu_bb2f14054cuda3std3__419piecewise_constructE,(_ZN34_INTERNAL_78bde0f3_4_k_cu_bb2f14054cuda3std6ranges3__45__cpo5ssizeE - _ZN34_INTERNAL_78bde0f3_4_k_cu_bb2f14054cuda3std3__419piecewise_constructE)
_ZN34_INTERNAL_78bde0f3_4_k_cu_bb2f14054cuda3std3__419piecewise_constructE:
	.zero		1
	.type		_ZN34_INTERNAL_78bde0f3_4_k_cu_bb2f14054cuda3std6ranges3__45__cpo5ssizeE,@object
	.size		_ZN34_INTERNAL_78bde0f3_4_k_cu_bb2f14054cuda3std6ranges3__45__cpo5ssizeE,(_ZN34_INTERNAL_78bde0f3_4_k_cu_bb2f14054cuda3std3__45__cpo3endE - _ZN34_INTERNAL_78bde0f3_4_k_cu_bb2f14054cuda3std6ranges3__45__cpo5ssizeE)
_ZN34_INTERNAL_78bde0f3_4_k_cu_bb2f14054cuda3std6ranges3__45__cpo5ssizeE:
	.zero		1
	.type		_ZN34_INTERNAL_78bde0f3_4_k_cu_bb2f14054cuda3std3__45__cpo3endE,@object
	.size		_ZN34_INTERNAL_78bde0f3_4_k_cu_bb2f14054cuda3std3__45__cpo3endE,(_ZN34_INTERNAL_78bde0f3_4_k_cu_bb2f14054cuda3std6ranges3__45__cpo4cendE - _ZN34_INTERNAL_78bde0f3_4_k_cu_bb2f14054cuda3std3__45__cpo3endE)
_ZN34_INTERNAL_78bde0f3_4_k_cu_bb2f14054cuda3std3__45__cpo3endE:
	.zero		1
	.type		_ZN34_INTERNAL_78bde0f3_4_k_cu_bb2f14054cuda3std6ranges3__45__cpo4cendE,@object
	.size		_ZN34_INTERNAL_78bde0f3_4_k_cu_bb2f14054cuda3std6ranges3__45__cpo4cendE,(_ZN34_INTERNAL_78bde0f3_4_k_cu_bb2f14054cuda3std3__45__cpo4rendE - _ZN34_INTERNAL_78bde0f3_4_k_cu_bb2f14054cuda3std6ranges3__45__cpo4cendE)
_ZN34_INTERNAL_78bde0f3_4_k_cu_bb2f14054cuda3std6ranges3__45__cpo4cendE:
	.zero		1
	.type		_ZN34_INTERNAL_78bde0f3_4_k_cu_bb2f14054cuda3std3__45__cpo4rendE,@object
	.size		_ZN34_INTERNAL_78bde0f3_4_k_cu_bb2f14054cuda3std3__45__cpo4rendE,(_ZN34_INTERNAL_78bde0f3_4_k_cu_bb2f14054cuda3std6ranges3__45__cpo4prevE - _ZN34_INTERNAL_78bde0f3_4_k_cu_bb2f14054cuda3std3__45__cpo4rendE)
_ZN34_INTERNAL_78bde0f3_4_k_cu_bb2f14054cuda3std3__45__cpo4rendE:
	.zero		1
	.type		_ZN34_INTERNAL_78bde0f3_4_k_cu_bb2f14054cuda3std6ranges3__45__cpo4prevE,@object
	.size		_ZN34_INTERNAL_78bde0f3_4_k_cu_bb2f14054cuda3std6ranges3__45__cpo4prevE,(_ZN34_INTERNAL_78bde0f3_4_k_cu_bb2f14054cuda3std6ranges3__45__cpo9iter_moveE - _ZN34_INTERNAL_78bde0f3_4_k_cu_bb2f14054cuda3std6ranges3__45__cpo4prevE)
_ZN34_INTERNAL_78bde0f3_4_k_cu_bb2f14054cuda3std6ranges3__45__cpo4prevE:
	.zero		1
	.type		_ZN34_INTERNAL_78bde0f3_4_k_cu_bb2f14054cuda3std6ranges3__45__cpo9iter_moveE,@object
	.size		_ZN34_INTERNAL_78bde0f3_4_k_cu_bb2f14054cuda3std6ranges3__45__cpo9iter_moveE,(.L_13 - _ZN34_INTERNAL_78bde0f3_4_k_cu_bb2f14054cuda3std6ranges3__45__cpo9iter_moveE)
_ZN34_INTERNAL_78bde0f3_4_k_cu_bb2f14054cuda3std6ranges3__45__cpo9iter_moveE:
	.zero		1
.L_13:


//--------------------- .nv.constant0._Z15mandelbrot_CUDAPciii --------------------------
	.section	.nv.constant0._Z15mandelbrot_CUDAPciii,"a",@progbits
	.sectionflags	@""
	.align	4
.nv.constant0._Z15mandelbrot_CUDAPciii:
	.zero		916


//--------------------- SYMBOLS --------------------------

	.type		.nv.reservedSmem.offset0,@object
	.size		.nv.reservedSmem.offset0,0x4
